//
// Generated by NVIDIA NVVM Compiler
//
// Compiler Build ID: CL-36424714
// Cuda compilation tools, release 13.0, V13.0.88
// Based on NVVM 20.0.0
//

.version 9.0
.target sm_100
.address_size 64

	// .globl	_Z32mat_transpose_f32_col2row_kernelPfS_ii

.visible .entry _Z32mat_transpose_f32_col2row_kernelPfS_ii(
	.param .u64 .ptr .align 1 _Z32mat_transpose_f32_col2row_kernelPfS_ii_param_0,
	.param .u64 .ptr .align 1 _Z32mat_transpose_f32_col2row_kernelPfS_ii_param_1,
	.param .u32 _Z32mat_transpose_f32_col2row_kernelPfS_ii_param_2,
	.param .u32 _Z32mat_transpose_f32_col2row_kernelPfS_ii_param_3
)
{
	.reg .pred 	%p<2>;
	.reg .b32 	%r<12>;
	.reg .b32 	%f<2>;
	.reg .b64 	%rd<9>;

	ld.param.u64 	%rd1, [_Z32mat_transpose_f32_col2row_kernelPfS_ii_param_0];
	ld.param.u64 	%rd2, [_Z32mat_transpose_f32_col2row_kernelPfS_ii_param_1];
	ld.param.u32 	%r2, [_Z32mat_transpose_f32_col2row_kernelPfS_ii_param_2];
	ld.param.u32 	%r3, [_Z32mat_transpose_f32_col2row_kernelPfS_ii_param_3];
	mov.u32 	%r4, %ctaid.x;
	mov.u32 	%r5, %ntid.x;
	mov.u32 	%r6, %tid.x;
	mad.lo.s32 	%r1, %r4, %r5, %r6;
	mul.lo.s32 	%r7, %r3, %r2;
	setp.ge.s32 	%p1, %r1, %r7;
	@%p1 bra 	$L__BB0_2;
	cvta.to.global.u64 	%rd3, %rd1;
	cvta.to.global.u64 	%rd4, %rd2;
	mul.wide.s32 	%rd5, %r1, 4;
	add.s64 	%rd6, %rd3, %rd5;
	ld.global.f32 	%f1, [%rd6];
	div.s32 	%r8, %r1, %r3;
	mul.lo.s32 	%r9, %r8, %r3;
	sub.s32 	%r10, %r1, %r9;
	mad.lo.s32 	%r11, %r10, %r2, %r8;
	mul.wide.s32 	%rd7, %r11, 4;
	add.s64 	%rd8, %rd4, %rd7;
	st.global.f32 	[%rd8], %f1;
$L__BB0_2:
	ret;

}


// ===== COMPILED SASS (sm_100) =====

	.target	sm_100

	.elftype	@"ET_EXEC"


//--------------------- .note.nv.tkinfo           --------------------------
	.section	.note.nv.tkinfo,"",@"SHT_NOTE"
	.sectionflags	@"SHF_NOTE_NV_TKINFO"
	.tkinfo
        /*0018*/ 	.word	0x00000002
        /*0030*/ 	.string	""
        /*0030*/ 	.string	"ptxas"
        /*0030*/ 	.string	"Cuda compilation tools, release 13.0, V13.0.88"
        /*0030*/ 	.string	"Build cuda_13.0.r13.0/compiler.36424714_0"
        /*0030*/ 	.string	"-arch sm_100 -m 64 "



//--------------------- .note.nv.cuinfo           --------------------------
	.section	.note.nv.cuinfo,"",@"SHT_NOTE"
	.sectionflags	@"SHF_NOTE_NV_CUINFO"
        /*0018*/ 	.short	0x0002
        /*001a*/ 	.short	0x0064
        /*001c*/ 	.short	0x0082
	.zero		2


//--------------------- .nv.info                  --------------------------
	.section	.nv.info,"",@"SHT_CUDA_INFO"
	.align	4


	//----- nvinfo : EIATTR_REGCOUNT
	.align		4
        /*0000*/ 	.byte	0x04, 0x2f
        /*0002*/ 	.short	(.L_1 - .L_0)
	.align		4
.L_0:
        /*0004*/ 	.word	index@(_Z32mat_transpose_f32_col2row_kernelPfS_ii)
        /*0008*/ 	.word	0x00000010


	//----- nvinfo : EIATTR_FRAME_SIZE
	.align		4
.L_1:
        /*000c*/ 	.byte	0x04, 0x11
        /*000e*/ 	.short	(.L_3 - .L_2)
	.align		4
.L_2:
        /*0010*/ 	.word	index@(_Z32mat_transpose_f32_col2row_kernelPfS_ii)
        /*0014*/ 	.word	0x00000000


	//----- nvinfo : EIATTR_MIN_STACK_SIZE
	.align		4
.L_3:
        /*0018*/ 	.byte	0x04, 0x12
        /*001a*/ 	.short	(.L_5 - .L_4)
	.align		4
.L_4:
        /*001c*/ 	.word	index@(_Z32mat_transpose_f32_col2row_kernelPfS_ii)
        /*0020*/ 	.word	0x00000000
.L_5:


//--------------------- .nv.compat                --------------------------
	.section	.nv.compat,"",@"SHT_CUDA_COMPAT_INFO"
	.align	4
        /*0000*/ 	.byte	0x02, 0x09, 0x00, 0x00, 0x02, 0x02, 0x01, 0x00, 0x02, 0x05, 0x05, 0x00, 0x03, 0x07, 0x01, 0x01
        /*0010*/ 	.byte	0x02, 0x03, 0x00, 0x00, 0x02, 0x06, 0x01, 0x00, 0x04, 0x0b, 0x08, 0x00, 0x09, 0x00, 0x00, 0x00
        /*0020*/ 	.byte	0x00, 0x00, 0x00, 0x00


//--------------------- .nv.info._Z32mat_transpose_f32_col2row_kernelPfS_ii --------------------------
	.section	.nv.info._Z32mat_transpose_f32_col2row_kernelPfS_ii,"",@"SHT_CUDA_INFO"
	.sectionflags	@""
	.align	4


	//----- nvinfo : EIATTR_CUDA_API_VERSION
	.align		4
        /*0000*/ 	.byte	0x04, 0x37
        /*0002*/ 	.short	(.L_7 - .L_6)
.L_6:
        /*0004*/ 	.word	0x00000082


	//----- nvinfo : EIATTR_KPARAM_INFO
	.align		4
.L_7:
        /*0008*/ 	.byte	0x04, 0x17
        /*000a*/ 	.short	(.L_9 - .L_8)
.L_8:
        /*000c*/ 	.word	0x00000000
        /*0010*/ 	.short	0x0003
        /*0012*/ 	.short	0x0014
        /*0014*/ 	.byte	0x00, 0xf0, 0x11, 0x00


	//----- nvinfo : EIATTR_KPARAM_INFO
	.align		4
.L_9:
        /*0018*/ 	.byte	0x04, 0x17
        /*001a*/ 	.short	(.L_11 - .L_10)
.L_10:
        /*001c*/ 	.word	0x00000000
        /*0020*/ 	.short	0x0002
        /*0022*/ 	.short	0x0010
        /*0024*/ 	.byte	0x00, 0xf0, 0x11, 0x00


	//----- nvinfo : EIATTR_KPARAM_INFO
	.align		4
.L_11:
        /*0028*/ 	.byte	0x04, 0x17
        /*002a*/ 	.short	(.L_13 - .L_12)
.L_12:
        /*002c*/ 	.word	0x00000000
        /*0030*/ 	.short	0x0001
        /*0032*/ 	.short	0x0008
        /*0034*/ 	.byte	0x00, 0xf5, 0x21, 0x00


	//----- nvinfo : EIATTR_KPARAM_INFO
	.align		4
.L_13:
        /*0038*/ 	.byte	0x04, 0x17
        /*003a*/ 	.short	(.L_15 - .L_14)
.L_14:
        /*003c*/ 	.word	0x00000000
        /*0040*/ 	.short	0x0000
        /*0042*/ 	.short	0x0000
        /*0044*/ 	.byte	0x00, 0xf5, 0x21, 0x00


	//----- nvinfo : EIATTR_SPARSE_MMA_MASK
	.align		4
.L_15:
        /*0048*/ 	.byte	0x03, 0x50
        /*004a*/ 	.short	0x0000


	//----- nvinfo : EIATTR_MAXREG_COUNT
	.align		4
        /*004c*/ 	.byte	0x03, 0x1b
        /*004e*/ 	.short	0x00ff


	//----- nvinfo : EIATTR_MERCURY_ISA_VERSION
	.align		4
        /*0050*/ 	.byte	0x03, 0x5f
        /*0052*/ 	.short	0x0101


	//----- nvinfo : EIATTR_VRC_CTA_INIT_COUNT
	.align		4
        /*0054*/ 	.byte	0x02, 0x4a
	.zero		1
	.zero		1


	//----- nvinfo : EIATTR_EXIT_INSTR_OFFSETS
	.align		4
        /*0058*/ 	.byte	0x04, 0x1c
        /*005a*/ 	.short	(.L_17 - .L_16)


	//   ....[0]....
.L_16:
        /*005c*/ 	.word	0x00000080


	//   ....[1]....
        /*0060*/ 	.word	0x000002a0


	//----- nvinfo : EIATTR_CBANK_PARAM_SIZE
	.align		4
.L_17:
        /*0064*/ 	.byte	0x03, 0x19
        /*0066*/ 	.short	0x0018


	//----- nvinfo : EIATTR_PARAM_CBANK
	.align		4
        /*0068*/ 	.byte	0x04, 0x0a
        /*006a*/ 	.short	(.L_19 - .L_18)
	.align		4
.L_18:
        /*006c*/ 	.word	index@(.nv.constant0._Z32mat_transpose_f32_col2row_kernelPfS_ii)
        /*0070*/ 	.short	0x0380
        /*0072*/ 	.short	0x0018


	//----- nvinfo : EIATTR_SW_WAR
	.align		4
.L_19:
        /*0074*/ 	.byte	0x04, 0x36
        /*0076*/ 	.short	(.L_21 - .L_20)
.L_20:
        /*0078*/ 	.word	0x00000008
.L_21:


//--------------------- .nv.callgraph             --------------------------
	.section	.nv.callgraph,"",@"SHT_CUDA_CALLGRAPH"
	.align	4
	.sectionentsize	8
	.align		4
        /*0000*/ 	.word	0x00000000
	.align		4
        /*0004*/ 	.word	0xffffffff
	.align		4
        /*0008*/ 	.word	0x00000000
	.align		4
        /*000c*/ 	.word	0xfffffffe
	.align		4
        /*0010*/ 	.word	0x00000000
	.align		4
        /*0014*/ 	.word	0xfffffffd
	.align		4
        /*0018*/ 	.word	0x00000000
	.align		4
        /*001c*/ 	.word	0xfffffffc


//--------------------- .text._Z32mat_transpose_f32_col2row_kernelPfS_ii --------------------------
	.section	.text._Z32mat_transpose_f32_col2row_kernelPfS_ii,"ax",@progbits
	.align	128
        .global         _Z32mat_transpose_f32_col2row_kernelPfS_ii
        .type           _Z32mat_transpose_f32_col2row_kernelPfS_ii,@function
        .size           _Z32mat_transpose_f32_col2row_kernelPfS_ii,(.L_x_1 - _Z32mat_transpose_f32_col2row_kernelPfS_ii)
        .other          _Z32mat_transpose_f32_col2row_kernelPfS_ii,@"STO_CUDA_ENTRY STV_DEFAULT"
_Z32mat_transpose_f32_col2row_kernelPfS_ii:
.text._Z32mat_transpose_f32_col2row_kernelPfS_ii:
[----:B------:R-:W-:Y:S01]  /*0000*/  LDC R1, c[0x0][0x37c] ;  /* 0x0000df00ff017b82 */ /* 0x000fe20000000800 */
[----:B------:R-:W0:Y:S07]  /*0010*/  S2R R5, SR_TID.X ;  /* 0x0000000000057919 */ /* 0x000e2e0000002100 */
[----:B------:R-:W0:Y:S08]  /*0020*/  S2UR UR4, SR_CTAID.X ;  /* 0x00000000000479c3 */ /* 0x000e300000002500 */
[----:B------:R-:W0:Y:S08]  /*0030*/  LDC R0, c[0x0][0x360] ;  /* 0x0000d800ff007b82 */ /* 0x000e300000000800 */
[----:B------:R-:W1:Y:S01]  /*0040*/  LDC.64 R2, c[0x0][0x390] ;  /* 0x0000e400ff027b82 */ /* 0x000e620000000a00 */
[----:B0-----:R-:W-:-:S02]  /*0050*/  IMAD R0, R0, UR4, R5 ;  /* 0x0000000400007c24 */ /* 0x001fc4000f8e0205 */
[----:B-1----:R-:W-:-:S05]  /*0060*/  IMAD R5, R3, R2, RZ ;  /* 0x0000000203057224 */ /* 0x002fca00078e02ff */
[----:B------:R-:W-:-:S13]  /*0070*/  ISETP.GE.AND P0, PT, R0, R5, PT ;  /* 0x000000050000720c */ /* 0x000fda0003f06270 */
[----:B------:R-:W-:Y:S05]  /*0080*/  @P0 EXIT ;  /* 0x000000000000094d */ /* 0x000fea0003800000 */
[----:B------:R-:W0:Y:S01]  /*0090*/  LDC.64 R4, c[0x0][0x380] ;  /* 0x0000e000ff047b82 */ /* 0x000e220000000a00 */
[----:B------:R-:W1:Y:S01]  /*00a0*/  LDCU.64 UR4, c[0x0][0x358] ;  /* 0x00006b00ff0477ac */ /* 0x000e620008000a00 */
[----:B0-----:R-:W-:-:S05]  /*00b0*/  IMAD.WIDE R4, R0, 0x4, R4 ;  /* 0x0000000400047825 */ /* 0x001fca00078e0204 */
[----:B-1----:R0:W2:Y:S01]  /*00c0*/  LDG.E R9, desc[UR4][R4.64] ;  /* 0x0000000404097981 */ /* 0x0020a2000c1e1900 */
[----:B------:R-:W-:-:S04]  /*00d0*/  IABS R11, R3 ;  /* 0x00000003000b7213 */ /* 0x000fc80000000000 */
[----:B------:R-:W1:Y:S01]  /*00e0*/  I2F.RP R8, R11 ;  /* 0x0000000b00087306 */ /* 0x000e620000209400 */
[----:B0-----:R-:W-:-:S07]  /*00f0*/  IABS R4, R0 ;  /* 0x0000000000047213 */ /* 0x001fce0000000000 */
[----:B-1----:R-:W0:Y:S02]  /*0100*/  MUFU.RCP R8, R8 ;  /* 0x0000000800087308 */ /* 0x002e240000001000 */
[----:B0-----:R-:W-:-:S06]  /*0110*/  IADD3 R6, PT, PT, R8, 0xffffffe, RZ ;  /* 0x0ffffffe08067810 */ /* 0x001fcc0007ffe0ff */
[----:B------:R0:W1:Y:S02]  /*0120*/  F2I.FTZ.U32.TRUNC.NTZ R7, R6 ;  /* 0x0000000600077305 */ /* 0x000064000021f000 */
[----:B0-----:R-:W-:Y:S01]  /*0130*/  IMAD.MOV.U32 R6, RZ, RZ, RZ ;  /* 0x000000ffff067224 */ /* 0x001fe200078e00ff */
[----:B-1----:R-:W-:-:S05]  /*0140*/  IADD3 R10, PT, PT, RZ, -R7, RZ ;  /* 0x80000007ff0a7210 */ /* 0x002fca0007ffe0ff */
[----:B------:R-:W-:-:S04]  /*0150*/  IMAD R13, R10, R11, RZ ;  /* 0x0000000b0a0d7224 */ /* 0x000fc800078e02ff */
[----:B------:R-:W-:-:S06]  /*0160*/  IMAD.HI.U32 R7, R7, R13, R6 ;  /* 0x0000000d07077227 */ /* 0x000fcc00078e0006 */
[----:B------:R-:W-:-:S05]  /*0170*/  IMAD.HI.U32 R7, R7, R4, RZ ;  /* 0x0000000407077227 */ /* 0x000fca00078e00ff */
[----:B------:R-:W-:-:S05]  /*0180*/  IADD3 R5, PT, PT, -R7, RZ, RZ ;  /* 0x000000ff07057210 */ /* 0x000fca0007ffe1ff */
[----:B------:R-:W-:-:S05]  /*0190*/  IMAD R4, R11, R5, R4 ;  /* 0x000000050b047224 */ /* 0x000fca00078e0204 */
[----:B------:R-:W-:-:S13]  /*01a0*/  ISETP.GT.U32.AND P2, PT, R11, R4, PT ;  /* 0x000000040b00720c */ /* 0x000fda0003f44070 */
[----:B------:R-:W-:Y:S01]  /*01b0*/  @!P2 IMAD.IADD R4, R4, 0x1, -R11 ;  /* 0x000000010404a824 */ /* 0x000fe200078e0a0b */
[----:B------:R-:W-:Y:S02]  /*01c0*/  @!P2 IADD3 R7, PT, PT, R7, 0x1, RZ ;  /* 0x000000010707a810 */ /* 0x000fe40007ffe0ff */
[----:B------:R-:W-:Y:S02]  /*01d0*/  ISETP.NE.AND P2, PT, R3, RZ, PT ;  /* 0x000000ff0300720c */ /* 0x000fe40003f45270 */
[----:B------:R-:W-:Y:S02]  /*01e0*/  ISETP.GE.U32.AND P0, PT, R4, R11, PT ;  /* 0x0000000b0400720c */ /* 0x000fe40003f06070 */
[----:B------:R-:W-:-:S04]  /*01f0*/  LOP3.LUT R4, R0, R3, RZ, 0x3c, !PT ;  /* 0x0000000300047212 */ /* 0x000fc800078e3cff */
[----:B------:R-:W-:Y:S02]  /*0200*/  ISETP.GE.AND P1, PT, R4, RZ, PT ;  /* 0x000000ff0400720c */ /* 0x000fe40003f26270 */
[----:B------:R-:W0:Y:S05]  /*0210*/  LDC.64 R4, c[0x0][0x388] ;  /* 0x0000e200ff047b82 */ /* 0x000e2a0000000a00 */
[----:B------:R-:W-:-:S06]  /*0220*/  @P0 VIADD R7, R7, 0x1 ;  /* 0x0000000107070836 */ /* 0x000fcc0000000000 */
[----:B------:R-:W-:Y:S02]  /*0230*/  @!P1 IADD3 R7, PT, PT, -R7, RZ, RZ ;  /* 0x000000ff07079210 */ /* 0x000fe40007ffe1ff */
[----:B------:R-:W-:-:S05]  /*0240*/  @!P2 LOP3.LUT R7, RZ, R3, RZ, 0x33, !PT ;  /* 0x00000003ff07a212 */ /* 0x000fca00078e33ff */
[----:B------:R-:W-:-:S04]  /*0250*/  IMAD.MOV R6, RZ, RZ, -R7 ;  /* 0x000000ffff067224 */ /* 0x000fc800078e0a07 */
[----:B------:R-:W-:-:S04]  /*0260*/  IMAD R0, R3, R6, R0 ;  /* 0x0000000603007224 */ /* 0x000fc800078e0200 */
[----:B------:R-:W-:-:S04]  /*0270*/  IMAD R3, R0, R2, R7 ;  /* 0x0000000200037224 */ /* 0x000fc800078e0207 */
[----:B0-----:R-:W-:-:S05]  /*0280*/  IMAD.WIDE R2, R3, 0x4, R4 ;  /* 0x0000000403027825 */ /* 0x001fca00078e0204 */
[----:B--2---:R-:W-:Y:S01]  /*0290*/  STG.E desc[UR4][R2.64], R9 ;  /* 0x0000000902007986 */ /* 0x004fe2000c101904 */
[----:B------:R-:W-:Y:S05]  /*02a0*/  EXIT ;  /* 0x000000000000794d */ /* 0x000fea0003800000 */
.L_x_0:
[----:B------:R-:W-:-:S00]  /*02b0*/  BRA `(.L_x_0) ;  /* 0xfffffffc00fc7947 */ /* 0x000fc0000383ffff */
[----:B------:R-:W-:-:S00]  /*02c0*/  NOP ;  /* 0x0000000000007918 */ /* 0x000fc00000000000 */
        /* <DEDUP_REMOVED lines=11> */
.L_x_1:


//--------------------- .nv.shared.reserved.0     --------------------------
	.section	.nv.shared.reserved.0,"aw",@nobits
	.weak		__nv_reservedSMEM_offset_0_alias
	.size		__nv_reservedSMEM_offset_0_alias, 0, 64
	.other		__nv_reservedSMEM_offset_0_alias,@"STO_CUDA_RESERVED_SHARED STV_DEFAULT"
__nv_reservedSMEM_offset_0_alias:
	.zero		0
	.zero		64


//--------------------- .nv.constant0._Z32mat_transpose_f32_col2row_kernelPfS_ii --------------------------
	.section	.nv.constant0._Z32mat_transpose_f32_col2row_kernelPfS_ii,"a",@progbits
	.sectionflags	@""
	.align	4
.nv.constant0._Z32mat_transpose_f32_col2row_kernelPfS_ii:
	.zero		920


//--------------------- SYMBOLS --------------------------

	.type		.nv.reservedSmem.offset0,@object
	.size		.nv.reservedSmem.offset0,0x4
